//
// Generated by NVIDIA NVVM Compiler
//
// Compiler Build ID: CL-36424714
// Cuda compilation tools, release 13.0, V13.0.88
// Based on NVVM 20.0.0
//

.version 9.0
.target sm_100
.address_size 64

	// .globl	_Z9parreducev
.extern .shared .align 16 .b8 shmem[];

.visible .entry _Z9parreducev()
{
	.reg .b32 	%r<20>;

	mov.u32 	%r1, %tid.x;
	shl.b32 	%r2, %r1, 2;
	mov.u32 	%r3, shmem;
	add.s32 	%r4, %r3, %r2;
	ld.shared.u32 	%r5, [%r4+64];
	ld.shared.u32 	%r6, [%r4];
	add.s32 	%r7, %r6, %r5;
	st.shared.u32 	[%r4], %r7;
	bar.warp.sync 	-1;
	ld.shared.u32 	%r8, [%r4+32];
	ld.shared.u32 	%r9, [%r4];
	add.s32 	%r10, %r9, %r8;
	st.shared.u32 	[%r4], %r10;
	bar.warp.sync 	-1;
	ld.shared.u32 	%r11, [%r4+16];
	ld.shared.u32 	%r12, [%r4];
	add.s32 	%r13, %r12, %r11;
	st.shared.u32 	[%r4], %r13;
	bar.warp.sync 	-1;
	ld.shared.u32 	%r14, [%r4+8];
	ld.shared.u32 	%r15, [%r4];
	add.s32 	%r16, %r15, %r14;
	st.shared.u32 	[%r4], %r16;
	bar.warp.sync 	-1;
	ld.shared.u32 	%r17, [%r4+4];
	ld.shared.u32 	%r18, [%r4];
	add.s32 	%r19, %r18, %r17;
	st.shared.u32 	[%r4], %r19;
	bar.warp.sync 	-1;
	ret;

}


// ===== COMPILED SASS (sm_100) =====

	.target	sm_100

	.elftype	@"ET_EXEC"


//--------------------- .note.nv.tkinfo           --------------------------
	.section	.note.nv.tkinfo,"",@"SHT_NOTE"
	.sectionflags	@"SHF_NOTE_NV_TKINFO"
	.tkinfo
        /*0018*/ 	.word	0x00000002
        /*0030*/ 	.string	""
        /*0030*/ 	.string	"ptxas"
        /*0030*/ 	.string	"Cuda compilation tools, release 13.0, V13.0.88"
        /*0030*/ 	.string	"Build cuda_13.0.r13.0/compiler.36424714_0"
        /*0030*/ 	.string	"-arch sm_100 -m 64 "



//--------------------- .note.nv.cuinfo           --------------------------
	.section	.note.nv.cuinfo,"",@"SHT_NOTE"
	.sectionflags	@"SHF_NOTE_NV_CUINFO"
        /*0018*/ 	.short	0x0002
        /*001a*/ 	.short	0x0064
        /*001c*/ 	.short	0x0082
	.zero		2


//--------------------- .nv.info                  --------------------------
	.section	.nv.info,"",@"SHT_CUDA_INFO"
	.align	4


	//----- nvinfo : EIATTR_REGCOUNT
	.align		4
        /*0000*/ 	.byte	0x04, 0x2f
        /*0002*/ 	.short	(.L_1 - .L_0)
	.align		4
.L_0:
        /*0004*/ 	.word	index@(_Z9parreducev)
        /*0008*/ 	.word	0x0000000a


	//----- nvinfo : EIATTR_FRAME_SIZE
	.align		4
.L_1:
        /*000c*/ 	.byte	0x04, 0x11
        /*000e*/ 	.short	(.L_3 - .L_2)
	.align		4
.L_2:
        /*0010*/ 	.word	index@(_Z9parreducev)
        /*0014*/ 	.word	0x00000000


	//----- nvinfo : EIATTR_MIN_STACK_SIZE
	.align		4
.L_3:
        /*0018*/ 	.byte	0x04, 0x12
        /*001a*/ 	.short	(.L_5 - .L_4)
	.align		4
.L_4:
        /*001c*/ 	.word	index@(_Z9parreducev)
        /*0020*/ 	.word	0x00000000
.L_5:


//--------------------- .nv.compat                --------------------------
	.section	.nv.compat,"",@"SHT_CUDA_COMPAT_INFO"
	.align	4
        /*0000*/ 	.byte	0x02, 0x09, 0x00, 0x00, 0x02, 0x02, 0x01, 0x00, 0x02, 0x05, 0x05, 0x00, 0x03, 0x07, 0x01, 0x01
        /*0010*/ 	.byte	0x02, 0x03, 0x00, 0x00, 0x02, 0x06, 0x01, 0x00, 0x04, 0x0b, 0x08, 0x00, 0x09, 0x00, 0x00, 0x00
        /*0020*/ 	.byte	0x00, 0x00, 0x00, 0x00


//--------------------- .nv.info._Z9parreducev    --------------------------
	.section	.nv.info._Z9parreducev,"",@"SHT_CUDA_INFO"
	.sectionflags	@""
	.align	4


	//----- nvinfo : EIATTR_CUDA_API_VERSION
	.align		4
        /*0000*/ 	.byte	0x04, 0x37
        /*0002*/ 	.short	(.L_7 - .L_6)
.L_6:
        /*0004*/ 	.word	0x00000082


	//----- nvinfo : EIATTR_SPARSE_MMA_MASK
	.align		4
.L_7:
        /*0008*/ 	.byte	0x03, 0x50
        /*000a*/ 	.short	0x0000


	//----- nvinfo : EIATTR_MAXREG_COUNT
	.align		4
        /*000c*/ 	.byte	0x03, 0x1b
        /*000e*/ 	.short	0x00ff


	//----- nvinfo : EIATTR_MERCURY_ISA_VERSION
	.align		4
        /*0010*/ 	.byte	0x03, 0x5f
        /*0012*/ 	.short	0x0101


	//----- nvinfo : EIATTR_COOP_GROUP_MASK_REGIDS
	.align		4
        /*0014*/ 	.byte	0x04, 0x29
        /*0016*/ 	.short	(.L_9 - .L_8)


	//   ....[0]....
.L_8:
        /*0018*/ 	.word	0xffffffff


	//   ....[1]....
        /*001c*/ 	.word	0xffffffff


	//   ....[2]....
        /*0020*/ 	.word	0xffffffff


	//   ....[3]....
        /*0024*/ 	.word	0xffffffff


	//   ....[4]....
        /*0028*/ 	.word	0xffffffff


	//----- nvinfo : EIATTR_COOP_GROUP_INSTR_OFFSETS
	.align		4
.L_9:
        /*002c*/ 	.byte	0x04, 0x28
        /*002e*/ 	.short	(.L_11 - .L_10)


	//   ....[0]....
.L_10:
        /*0030*/ 	.word	0x000000a0


	//   ....[1]....
        /*0034*/ 	.word	0x000000f0


	//   ....[2]....
        /*0038*/ 	.word	0x00000140


	//   ....[3]....
        /*003c*/ 	.word	0x00000190


	//   ....[4]....
        /*0040*/ 	.word	0x000001e0


	//----- nvinfo : EIATTR_VRC_CTA_INIT_COUNT
	.align		4
.L_11:
        /*0044*/ 	.byte	0x02, 0x4a
	.zero		1
	.zero		1


	//----- nvinfo : EIATTR_EXIT_INSTR_OFFSETS
	.align		4
        /*0048*/ 	.byte	0x04, 0x1c
        /*004a*/ 	.short	(.L_13 - .L_12)


	//   ....[0]....
.L_12:
        /*004c*/ 	.word	0x000001f0


	//----- nvinfo : EIATTR_SW_WAR
	.align		4
.L_13:
        /*0050*/ 	.byte	0x04, 0x36
        /*0052*/ 	.short	(.L_15 - .L_14)
.L_14:
        /*0054*/ 	.word	0x00000008
.L_15:


//--------------------- .nv.callgraph             --------------------------
	.section	.nv.callgraph,"",@"SHT_CUDA_CALLGRAPH"
	.align	4
	.sectionentsize	8
	.align		4
        /*0000*/ 	.word	0x00000000
	.align		4
        /*0004*/ 	.word	0xffffffff
	.align		4
        /*0008*/ 	.word	0x00000000
	.align		4
        /*000c*/ 	.word	0xfffffffe
	.align		4
        /*0010*/ 	.word	0x00000000
	.align		4
        /*0014*/ 	.word	0xfffffffd
	.align		4
        /*0018*/ 	.word	0x00000000
	.align		4
        /*001c*/ 	.word	0xfffffffc


//--------------------- .text._Z9parreducev       --------------------------
	.section	.text._Z9parreducev,"ax",@progbits
	.align	128
        .global         _Z9parreducev
        .type           _Z9parreducev,@function
        .size           _Z9parreducev,(.L_x_1 - _Z9parreducev)
        .other          _Z9parreducev,@"STO_CUDA_ENTRY STV_DEFAULT"
_Z9parreducev:
.text._Z9parreducev:
[----:B------:R-:W-:Y:S01]  /*0000*/  LDC R1, c[0x0][0x37c] ;  /* 0x0000df00ff017b82 */ /* 0x000fe20000000800 */
[----:B------:R-:W0:Y:S07]  /*0010*/  S2R R0, SR_TID.X ;  /* 0x0000000000007919 */ /* 0x000e2e0000002100 */
[----:B------:R-:W1:Y:S01]  /*0020*/  S2UR UR5, SR_CgaCtaId ;  /* 0x00000000000579c3 */ /* 0x000e620000008800 */
[----:B------:R-:W-:Y:S02]  /*0030*/  UMOV UR4, 0x400 ;  /* 0x0000040000047882 */ /* 0x000fe40000000000 */
[----:B-1----:R-:W-:-:S06]  /*0040*/  ULEA UR4, UR5, UR4, 0x18 ;  /* 0x0000000405047291 */ /* 0x002fcc000f8ec0ff */
[----:B0-----:R-:W-:-:S05]  /*0050*/  LEA R0, R0, UR4, 0x2 ;  /* 0x0000000400007c11 */ /* 0x001fca000f8e10ff */
[----:B------:R-:W-:Y:S04]  /*0060*/  LDS R2, [R0+0x40] ;  /* 0x0000400000027984 */ /* 0x000fe80000000800 */
[----:B------:R-:W0:Y:S02]  /*0070*/  LDS R3, [R0] ;  /* 0x0000000000037984 */ /* 0x000e240000000800 */
[----:B0-----:R-:W-:-:S05]  /*0080*/  IMAD.IADD R3, R2, 0x1, R3 ;  /* 0x0000000102037824 */ /* 0x001fca00078e0203 */
[----:B------:R-:W-:Y:S01]  /*0090*/  STS [R0], R3 ;  /* 0x0000000300007388 */ /* 0x000fe20000000800 */
[----:B------:R-:W-:-:S03]  /*00a0*/  NOP ;  /* 0x0000000000007918 */ /* 0x000fc60000000000 */
[----:B------:R-:W-:Y:S04]  /*00b0*/  LDS R2, [R0+0x20] ;  /* 0x0000200000027984 */ /* 0x000fe80000000800 */
[----:B------:R-:W0:Y:S02]  /*00c0*/  LDS R5, [R0] ;  /* 0x0000000000057984 */ /* 0x000e240000000800 */
[----:B0-----:R-:W-:-:S05]  /*00d0*/  IADD3 R5, PT, PT, R2, R5, RZ ;  /* 0x0000000502057210 */ /* 0x001fca0007ffe0ff */
[----:B------:R-:W-:Y:S01]  /*00e0*/  STS [R0], R5 ;  /* 0x0000000500007388 */ /* 0x000fe20000000800 */
[----:B------:R-:W-:-:S03]  /*00f0*/  NOP ;  /* 0x0000000000007918 */ /* 0x000fc60000000000 */
        /* <DEDUP_REMOVED lines=14> */
[----:B------:R-:W-:Y:S01]  /*01e0*/  NOP ;  /* 0x0000000000007918 */ /* 0x000fe20000000000 */
[----:B------:R-:W-:Y:S05]  /*01f0*/  EXIT ;  /* 0x000000000000794d */ /* 0x000fea0003800000 */
.L_x_0:
[----:B------:R-:W-:-:S00]  /*0200*/  BRA `(.L_x_0) ;  /* 0xfffffffc00fc7947 */ /* 0x000fc0000383ffff */
[----:B------:R-:W-:-:S00]  /*0210*/  NOP ;  /* 0x0000000000007918 */ /* 0x000fc00000000000 */
        /* <DEDUP_REMOVED lines=14> */
.L_x_1:


//--------------------- .nv.shared._Z9parreducev  --------------------------
	.section	.nv.shared._Z9parreducev,"aw",@nobits
	.sectionflags	@""
	.align	16
	.zero		1024


//--------------------- .nv.shared.reserved.0     --------------------------
	.section	.nv.shared.reserved.0,"aw",@nobits
	.weak		__nv_reservedSMEM_offset_0_alias
	.size		__nv_reservedSMEM_offset_0_alias, 0, 64
	.other		__nv_reservedSMEM_offset_0_alias,@"STO_CUDA_RESERVED_SHARED STV_DEFAULT"
__nv_reservedSMEM_offset_0_alias:
	.zero		0
	.zero		64


//--------------------- .nv.constant0._Z9parreducev --------------------------
	.section	.nv.constant0._Z9parreducev,"a",@progbits
	.sectionflags	@""
	.align	4
.nv.constant0._Z9parreducev:
	.zero		896


//--------------------- SYMBOLS --------------------------

	.type		.nv.reservedSmem.offset0,@object
	.size		.nv.reservedSmem.offset0,0x4
	.type		.nv.reservedSmem.cap,@object
	.size		.nv.reservedSmem.cap,0x4
